	.headerflags	@"EF_CUDA_TEXMODE_UNIFIED EF_CUDA_64BIT_ADDRESS EF_CUDA_ACCELERATORS EF_CUDA_SM90 EF_CUDA_VIRTUAL_SM(EF_CUDA_SM90)"
	.elftype	@"ET_EXEC"


//--------------------- .nv.info                  --------------------------
	.section	.nv.info,"",@"SHT_CUDA_INFO"
	.align	4


	//----- nvinfo : EIATTR_REGCOUNT
	.align		4
        /*0000*/ 	.byte	0x04, 0x2f
        /*0002*/ 	.short	(.L_1 - .L_0)
	.align		4
.L_0:
        /*0004*/ 	.word	index@(triton_poi_fused_convolution_leaky_relu_6)
        /*0008*/ 	.word	0x0000000c


	//----- nvinfo : EIATTR_MIN_STACK_SIZE
	.align		4
.L_1:
        /*000c*/ 	.byte	0x04, 0x12
        /*000e*/ 	.short	(.L_3 - .L_2)
	.align		4
.L_2:
        /*0010*/ 	.word	index@(triton_poi_fused_convolution_leaky_relu_6)
        /*0014*/ 	.word	0x00000000


	//----- nvinfo : EIATTR_FRAME_SIZE
	.align		4
.L_3:
        /*0018*/ 	.byte	0x04, 0x11
        /*001a*/ 	.short	(.L_5 - .L_4)
	.align		4
.L_4:
        /*001c*/ 	.word	index@(triton_poi_fused_convolution_leaky_relu_6)
        /*0020*/ 	.word	0x00000000


	//----- nvinfo : EIATTR_MIN_STACK_SIZE
	.align		4
.L_5:
        /*0024*/ 	.byte	0x04, 0x12
        /*0026*/ 	.short	(.L_7 - .L_6)
	.align		4
.L_6:
        /*0028*/ 	.word	index@(triton_poi_fused_convolution_leaky_relu_6)
        /*002c*/ 	.word	0x00000000
.L_7:


//--------------------- .nv.info.triton_poi_fused_convolution_leaky_relu_6 --------------------------
	.section	.nv.info.triton_poi_fused_convolution_leaky_relu_6,"",@"SHT_CUDA_INFO"
	.sectionflags	@""
	.align	4


	//----- nvinfo : EIATTR_CUDA_API_VERSION
	.align		4
        /*0000*/ 	.byte	0x04, 0x37
        /*0002*/ 	.short	(.L_9 - .L_8)
.L_8:
        /*0004*/ 	.word	0x0000007c


	//----- nvinfo : EIATTR_KPARAM_INFO
	.align		4
.L_9:
        /*0008*/ 	.byte	0x04, 0x17
        /*000a*/ 	.short	(.L_11 - .L_10)
.L_10:
        /*000c*/ 	.word	0x00000000
        /*0010*/ 	.short	0x0002
        /*0012*/ 	.short	0x0010
        /*0014*/ 	.byte	0x00, 0xf0, 0x11, 0x00


	//----- nvinfo : EIATTR_KPARAM_INFO
	.align		4
.L_11:
        /*0018*/ 	.byte	0x04, 0x17
        /*001a*/ 	.short	(.L_13 - .L_12)
.L_12:
        /*001c*/ 	.word	0x00000000
        /*0020*/ 	.short	0x0001
        /*0022*/ 	.short	0x0008
        /*0024*/ 	.byte	0x00, 0xf4, 0x21, 0x00


	//----- nvinfo : EIATTR_KPARAM_INFO
	.align		4
.L_13:
        /*0028*/ 	.byte	0x04, 0x17
        /*002a*/ 	.short	(.L_15 - .L_14)
.L_14:
        /*002c*/ 	.word	0x00000000
        /*0030*/ 	.short	0x0000
        /*0032*/ 	.short	0x0000
        /*0034*/ 	.byte	0x00, 0xf4, 0x21, 0x00


	//----- nvinfo : EIATTR_SPARSE_MMA_MASK
	.align		4
.L_15:
        /*0038*/ 	.byte	0x03, 0x50
        /*003a*/ 	.short	0x0000


	//----- nvinfo : EIATTR_MAXREG_COUNT
	.align		4
        /*003c*/ 	.byte	0x03, 0x1b
        /*003e*/ 	.short	0x00ff


	//----- nvinfo : EIATTR_EXIT_INSTR_OFFSETS
	.align		4
        /*0040*/ 	.byte	0x04, 0x1c
        /*0042*/ 	.short	(.L_17 - .L_16)


	//   ....[0]....
.L_16:
        /*0044*/ 	.word	0x00000200


	//   ....[1]....
        /*0048*/ 	.word	0x00000220


	//----- nvinfo : EIATTR_REQNTID
	.align		4
.L_17:
        /*004c*/ 	.byte	0x04, 0x10
        /*004e*/ 	.short	(.L_19 - .L_18)
.L_18:
        /*0050*/ 	.word	0x00000080
        /*0054*/ 	.word	0x00000001
        /*0058*/ 	.word	0x00000001


	//----- nvinfo : EIATTR_CBANK_PARAM_SIZE
	.align		4
.L_19:
        /*005c*/ 	.byte	0x03, 0x19
        /*005e*/ 	.short	0x0014


	//----- nvinfo : EIATTR_PARAM_CBANK
	.align		4
        /*0060*/ 	.byte	0x04, 0x0a
        /*0062*/ 	.short	(.L_21 - .L_20)
	.align		4
.L_20:
        /*0064*/ 	.word	index@(.nv.constant0.triton_poi_fused_convolution_leaky_relu_6)
        /*0068*/ 	.short	0x0210
        /*006a*/ 	.short	0x0014


	//----- nvinfo : EIATTR_SW_WAR
	.align		4
.L_21:
        /*006c*/ 	.byte	0x04, 0x36
        /*006e*/ 	.short	(.L_23 - .L_22)
.L_22:
        /*0070*/ 	.word	0x00000008
.L_23:


//--------------------- .nv.callgraph             --------------------------
	.section	.nv.callgraph,"",@"SHT_CUDA_CALLGRAPH"
	.align	4
	.sectionentsize	8
	.align		4
        /*0000*/ 	.word	0x00000000
	.align		4
        /*0004*/ 	.word	0xffffffff
	.align		4
        /*0008*/ 	.word	0x00000000
	.align		4
        /*000c*/ 	.word	0xfffffffe
	.align		4
        /*0010*/ 	.word	0x00000000
	.align		4
        /*0014*/ 	.word	0xfffffffd
	.align		4
        /*0018*/ 	.word	0x00000000
	.align		4
        /*001c*/ 	.word	0xfffffffc


//--------------------- .text.triton_poi_fused_convolution_leaky_relu_6 --------------------------
	.section	.text.triton_poi_fused_convolution_leaky_relu_6,"ax",@progbits
	.align	128
        .global         triton_poi_fused_convolution_leaky_relu_6
        .type           triton_poi_fused_convolution_leaky_relu_6,@function
        .size           triton_poi_fused_convolution_leaky_relu_6,(.L_x_1 - triton_poi_fused_convolution_leaky_relu_6)
        .other          triton_poi_fused_convolution_leaky_relu_6,@"STO_CUDA_ENTRY STV_DEFAULT"
triton_poi_fused_convolution_leaky_relu_6:
.text.triton_poi_fused_convolution_leaky_relu_6:
[----:B------:R-:W0:Y:S02]  /*0000*/  LDC R1, c[0x0][0x28] ;  /* 0x00000a00ff017b82 */ /* 0x000e240000000800 */
[----:B------:R-:W1:Y:S01]  /*0010*/  S2R R0, SR_TID.X ;  /* 0x0000000000007919 */ /* 0x000e620000002100 */
[----:B------:R-:W2:Y:S01]  /*0020*/  LDC.64 R2, c[0x0][0x210] ;  /* 0x00008400ff027b82 */ /* 0x000ea20000000a00 */
[----:B------:R-:W-:Y:S01]  /*0030*/  ULDC.64 UR4, c[0x0][0x208] ;  /* 0x0000820000047ab9 */ /* 0x000fe20000000a00 */
[----:B------:R-:W3:Y:S06]  /*0040*/  S2R R7, SR_CTAID.X ;  /* 0x0000000000077919 */ /* 0x000eec0000002500 */
[----:B------:R-:W4:Y:S01]  /*0050*/  LDC.64 R4, c[0x0][0x218] ;  /* 0x00008600ff047b82 */ /* 0x000f220000000a00 */
[----:B-1----:R-:W-:Y:S01]  /*0060*/  IMAD.SHL.U32 R0, R0, 0x2, RZ ;  /* 0x0000000200007824 */ /* 0x002fe200078e00ff */
[----:B---3--:R-:W-:-:S04]  /*0070*/  SHF.R.S32.HI R6, RZ, 0x17, R7 ;  /* 0x00000017ff067819 */ /* 0x008fc80000011407 */
[----:B------:R-:W-:Y:S02]  /*0080*/  LOP3.LUT R0, R0, 0xfe, RZ, 0xc0, !PT ;  /* 0x000000fe00007812 */ /* 0x000fe400078ec0ff */
[----:B------:R-:W-:-:S03]  /*0090*/  SGXT R6, R6, 0x1 ;  /* 0x000000010606781a */ /* 0x000fc60000000200 */
[----:B------:R-:W-:-:S04]  /*00a0*/  IMAD R7, R7, 0x100, R0 ;  /* 0x0000010007077824 */ /* 0x000fc800078e0200 */
[C---:B--2---:R-:W-:Y:S01]  /*00b0*/  IMAD.WIDE R2, R7.reuse, 0x4, R2 ;  /* 0x0000000407027825 */ /* 0x044fe200078e0202 */
[----:B------:R-:W-:Y:S02]  /*00c0*/  LEA.HI R6, R6, R7, RZ, 0x2 ;  /* 0x0000000706067211 */ /* 0x000fe400078f10ff */
[----:B------:R-:W-:Y:S02]  /*00d0*/  ISETP.GE.AND P2, PT, R7, 0x400, PT ;  /* 0x000004000700780c */ /* 0x000fe40003f46270 */
[--C-:B------:R-:W-:Y:S02]  /*00e0*/  SHF.R.S32.HI R0, RZ, 0x2, R6.reuse ;  /* 0x00000002ff007819 */ /* 0x100fe40000011406 */
[----:B------:R-:W-:Y:S02]  /*00f0*/  SHF.R.S32.HI R9, RZ, 0x1f, R6 ;  /* 0x0000001fff097819 */ /* 0x000fe40000011406 */
[----:B------:R-:W-:Y:S02]  /*0100*/  CS2R R6, SRZ ;  /* 0x0000000000067805 */ /* 0x000fe4000001ff00 */
[----:B------:R-:W-:-:S04]  /*0110*/  LEA.HI R9, R9, R0, RZ, 0x6 ;  /* 0x0000000009097211 */ /* 0x000fc800078f30ff */
[----:B------:R-:W-:Y:S01]  /*0120*/  LOP3.LUT R9, R9, 0xffffffc0, RZ, 0xc0, !PT ;  /* 0xffffffc009097812 */ /* 0x000fe200078ec0ff */
[----:B------:R-:W2:Y:S04]  /*0130*/  @!P2 LDG.E.64 R6, desc[UR4][R2.64] ;  /* 0x000000040206a981 */ /* 0x000ea8000c1e1b00 */
[----:B------:R-:W-:Y:S02]  /*0140*/  IMAD.IADD R9, R0, 0x1, -R9 ;  /* 0x0000000100097824 */ /* 0x000fe400078e0a09 */
[----:B------:R-:W-:Y:S02]  /*0150*/  IMAD.MOV.U32 R0, RZ, RZ, RZ ;  /* 0x000000ffff007224 */ /* 0x000fe400078e00ff */
[----:B----4-:R-:W-:-:S04]  /*0160*/  IMAD.WIDE R4, R9, 0x4, R4 ;  /* 0x0000000409047825 */ /* 0x010fc800078e0204 */
[----:B------:R-:W-:Y:S01]  /*0170*/  IMAD.MOV.U32 R9, RZ, RZ, RZ ;  /* 0x000000ffff097224 */ /* 0x000fe200078e00ff */
[----:B------:R-:W2:Y:S05]  /*0180*/  @!P2 LDG.E.EL R0, desc[UR4][R4.64] ;  /* 0x000000040400a981 */ /* 0x000eaa000c2e1900 */
[----:B------:R-:W3:Y:S01]  /*0190*/  @!P2 LDG.E.EL R9, desc[UR4][R4.64] ;  /* 0x000000040409a981 */ /* 0x000ee2000c2e1900 */
[----:B--2---:R-:W-:Y:S02]  /*01a0*/  FSETP.GT.AND P1, PT, R7, -R0, PT ;  /* 0x800000000700720b */ /* 0x004fe40003f24000 */
[----:B---3--:R-:W-:Y:S01]  /*01b0*/  FSETP.GT.AND P0, PT, R6, -R9, PT ;  /* 0x800000090600720b */ /* 0x008fe20003f04000 */
[----:B------:R-:W-:Y:S01]  /*01c0*/  FADD R6, R9, R6 ;  /* 0x0000000609067221 */ /* 0x000fe20000000000 */
[----:B------:R-:W-:-:S09]  /*01d0*/  FADD R7, R0, R7 ;  /* 0x0000000700077221 */ /* 0x000fd20000000000 */
[----:B------:R-:W-:Y:S02]  /*01e0*/  @!P1 FMUL R7, R7, 0.20000000298023223877 ;  /* 0x3e4ccccd07079820 */ /* 0x000fe40000400000 */
[----:B------:R-:W-:Y:S01]  /*01f0*/  @!P0 FMUL R6, R6, 0.20000000298023223877 ;  /* 0x3e4ccccd06068820 */ /* 0x000fe20000400000 */
[----:B------:R-:W-:Y:S06]  /*0200*/  @P2 EXIT ;  /* 0x000000000000294d */ /* 0x000fec0003800000 */
[----:B------:R-:W-:Y:S01]  /*0210*/  STG.E.64 desc[UR4][R2.64], R6 ;  /* 0x0000000602007986 */ /* 0x000fe2000c101b04 */
[----:B------:R-:W-:Y:S05]  /*0220*/  EXIT ;  /* 0x000000000000794d */ /* 0x000fea0003800000 */
.L_x_0:
[----:B------:R-:W-:-:S00]  /*0230*/  BRA `(.L_x_0) ;  /* 0xfffffffc00fc7947 */ /* 0x000fc0000383ffff */
[----:B------:R-:W-:-:S00]  /*0240*/  NOP ;  /* 0x0000000000007918 */ /* 0x000fc00000000000 */
        /* <DEDUP_REMOVED lines=11> */
.L_x_1:


//--------------------- .nv.constant0.triton_poi_fused_convolution_leaky_relu_6 --------------------------
	.section	.nv.constant0.triton_poi_fused_convolution_leaky_relu_6,"a",@progbits
	.sectionflags	@""
	.align	4
.nv.constant0.triton_poi_fused_convolution_leaky_relu_6:
	.zero		548
